//
// Generated by NVIDIA NVVM Compiler
//
// Compiler Build ID: CL-36424714
// Cuda compilation tools, release 13.0, V13.0.88
// Based on NVVM 20.0.0
//

.version 9.0
.target sm_100
.address_size 64

	// .globl	_Z9gpukerneliPfS_S_

.visible .entry _Z9gpukerneliPfS_S_(
	.param .u32 _Z9gpukerneliPfS_S__param_0,
	.param .u64 .ptr .align 1 _Z9gpukerneliPfS_S__param_1,
	.param .u64 .ptr .align 1 _Z9gpukerneliPfS_S__param_2,
	.param .u64 .ptr .align 1 _Z9gpukerneliPfS_S__param_3
)
{
	.reg .b32 	%r<5>;
	.reg .b32 	%f<5>;
	.reg .b64 	%rd<11>;

	ld.param.u64 	%rd1, [_Z9gpukerneliPfS_S__param_1];
	ld.param.u64 	%rd2, [_Z9gpukerneliPfS_S__param_2];
	ld.param.u64 	%rd3, [_Z9gpukerneliPfS_S__param_3];
	cvta.to.global.u64 	%rd4, %rd1;
	cvta.to.global.u64 	%rd5, %rd3;
	cvta.to.global.u64 	%rd6, %rd2;
	mov.u32 	%r1, %ctaid.x;
	mov.u32 	%r2, %ntid.x;
	mov.u32 	%r3, %tid.x;
	mad.lo.s32 	%r4, %r1, %r2, %r3;
	mul.wide.s32 	%rd7, %r4, 4;
	add.s64 	%rd8, %rd6, %rd7;
	ld.global.f32 	%f1, [%rd8];
	add.s64 	%rd9, %rd5, %rd7;
	ld.global.f32 	%f2, [%rd9];
	add.s64 	%rd10, %rd4, %rd7;
	ld.global.f32 	%f3, [%rd10];
	fma.rn.f32 	%f4, %f1, %f2, %f3;
	st.global.f32 	[%rd10], %f4;
	ret;

}


// ===== COMPILED SASS (sm_100) =====

	.target	sm_100

	.elftype	@"ET_EXEC"


//--------------------- .note.nv.tkinfo           --------------------------
	.section	.note.nv.tkinfo,"",@"SHT_NOTE"
	.sectionflags	@"SHF_NOTE_NV_TKINFO"
	.tkinfo
        /*0018*/ 	.word	0x00000002
        /*0030*/ 	.string	""
        /*0030*/ 	.string	"ptxas"
        /*0030*/ 	.string	"Cuda compilation tools, release 13.0, V13.0.88"
        /*0030*/ 	.string	"Build cuda_13.0.r13.0/compiler.36424714_0"
        /*0030*/ 	.string	"-arch sm_100 -m 64 "



//--------------------- .note.nv.cuinfo           --------------------------
	.section	.note.nv.cuinfo,"",@"SHT_NOTE"
	.sectionflags	@"SHF_NOTE_NV_CUINFO"
        /*0018*/ 	.short	0x0002
        /*001a*/ 	.short	0x0064
        /*001c*/ 	.short	0x0082
	.zero		2


//--------------------- .nv.info                  --------------------------
	.section	.nv.info,"",@"SHT_CUDA_INFO"
	.align	4


	//----- nvinfo : EIATTR_REGCOUNT
	.align		4
        /*0000*/ 	.byte	0x04, 0x2f
        /*0002*/ 	.short	(.L_1 - .L_0)
	.align		4
.L_0:
        /*0004*/ 	.word	index@(_Z9gpukerneliPfS_S_)
        /*0008*/ 	.word	0x0000000c


	//----- nvinfo : EIATTR_FRAME_SIZE
	.align		4
.L_1:
        /*000c*/ 	.byte	0x04, 0x11
        /*000e*/ 	.short	(.L_3 - .L_2)
	.align		4
.L_2:
        /*0010*/ 	.word	index@(_Z9gpukerneliPfS_S_)
        /*0014*/ 	.word	0x00000000


	//----- nvinfo : EIATTR_MIN_STACK_SIZE
	.align		4
.L_3:
        /*0018*/ 	.byte	0x04, 0x12
        /*001a*/ 	.short	(.L_5 - .L_4)
	.align		4
.L_4:
        /*001c*/ 	.word	index@(_Z9gpukerneliPfS_S_)
        /*0020*/ 	.word	0x00000000
.L_5:


//--------------------- .nv.compat                --------------------------
	.section	.nv.compat,"",@"SHT_CUDA_COMPAT_INFO"
	.align	4
        /*0000*/ 	.byte	0x02, 0x09, 0x00, 0x00, 0x02, 0x02, 0x01, 0x00, 0x02, 0x05, 0x05, 0x00, 0x03, 0x07, 0x01, 0x01
        /*0010*/ 	.byte	0x02, 0x03, 0x00, 0x00, 0x02, 0x06, 0x01, 0x00, 0x04, 0x0b, 0x08, 0x00, 0x09, 0x00, 0x00, 0x00
        /*0020*/ 	.byte	0x00, 0x00, 0x00, 0x00


//--------------------- .nv.info._Z9gpukerneliPfS_S_ --------------------------
	.section	.nv.info._Z9gpukerneliPfS_S_,"",@"SHT_CUDA_INFO"
	.sectionflags	@""
	.align	4


	//----- nvinfo : EIATTR_CUDA_API_VERSION
	.align		4
        /*0000*/ 	.byte	0x04, 0x37
        /*0002*/ 	.short	(.L_7 - .L_6)
.L_6:
        /*0004*/ 	.word	0x00000082


	//----- nvinfo : EIATTR_KPARAM_INFO
	.align		4
.L_7:
        /*0008*/ 	.byte	0x04, 0x17
        /*000a*/ 	.short	(.L_9 - .L_8)
.L_8:
        /*000c*/ 	.word	0x00000000
        /*0010*/ 	.short	0x0003
        /*0012*/ 	.short	0x0018
        /*0014*/ 	.byte	0x00, 0xf5, 0x21, 0x00


	//----- nvinfo : EIATTR_KPARAM_INFO
	.align		4
.L_9:
        /*0018*/ 	.byte	0x04, 0x17
        /*001a*/ 	.short	(.L_11 - .L_10)
.L_10:
        /*001c*/ 	.word	0x00000000
        /*0020*/ 	.short	0x0002
        /*0022*/ 	.short	0x0010
        /*0024*/ 	.byte	0x00, 0xf5, 0x21, 0x00


	//----- nvinfo : EIATTR_KPARAM_INFO
	.align		4
.L_11:
        /*0028*/ 	.byte	0x04, 0x17
        /*002a*/ 	.short	(.L_13 - .L_12)
.L_12:
        /*002c*/ 	.word	0x00000000
        /*0030*/ 	.short	0x0001
        /*0032*/ 	.short	0x0008
        /*0034*/ 	.byte	0x00, 0xf5, 0x21, 0x00


	//----- nvinfo : EIATTR_KPARAM_INFO
	.align		4
.L_13:
        /*0038*/ 	.byte	0x04, 0x17
        /*003a*/ 	.short	(.L_15 - .L_14)
.L_14:
        /*003c*/ 	.word	0x00000000
        /*0040*/ 	.short	0x0000
        /*0042*/ 	.short	0x0000
        /*0044*/ 	.byte	0x00, 0xf0, 0x11, 0x00


	//----- nvinfo : EIATTR_SPARSE_MMA_MASK
	.align		4
.L_15:
        /*0048*/ 	.byte	0x03, 0x50
        /*004a*/ 	.short	0x0000


	//----- nvinfo : EIATTR_MAXREG_COUNT
	.align		4
        /*004c*/ 	.byte	0x03, 0x1b
        /*004e*/ 	.short	0x00ff


	//----- nvinfo : EIATTR_MERCURY_ISA_VERSION
	.align		4
        /*0050*/ 	.byte	0x03, 0x5f
        /*0052*/ 	.short	0x0101


	//----- nvinfo : EIATTR_VRC_CTA_INIT_COUNT
	.align		4
        /*0054*/ 	.byte	0x02, 0x4a
	.zero		1
	.zero		1


	//----- nvinfo : EIATTR_EXIT_INSTR_OFFSETS
	.align		4
        /*0058*/ 	.byte	0x04, 0x1c
        /*005a*/ 	.short	(.L_17 - .L_16)


	//   ....[0]....
.L_16:
        /*005c*/ 	.word	0x00000110


	//----- nvinfo : EIATTR_CBANK_PARAM_SIZE
	.align		4
.L_17:
        /*0060*/ 	.byte	0x03, 0x19
        /*0062*/ 	.short	0x0020


	//----- nvinfo : EIATTR_PARAM_CBANK
	.align		4
        /*0064*/ 	.byte	0x04, 0x0a
        /*0066*/ 	.short	(.L_19 - .L_18)
	.align		4
.L_18:
        /*0068*/ 	.word	index@(.nv.constant0._Z9gpukerneliPfS_S_)
        /*006c*/ 	.short	0x0380
        /*006e*/ 	.short	0x0020


	//----- nvinfo : EIATTR_SW_WAR
	.align		4
.L_19:
        /*0070*/ 	.byte	0x04, 0x36
        /*0072*/ 	.short	(.L_21 - .L_20)
.L_20:
        /*0074*/ 	.word	0x00000008
.L_21:


//--------------------- .nv.callgraph             --------------------------
	.section	.nv.callgraph,"",@"SHT_CUDA_CALLGRAPH"
	.align	4
	.sectionentsize	8
	.align		4
        /*0000*/ 	.word	0x00000000
	.align		4
        /*0004*/ 	.word	0xffffffff
	.align		4
        /*0008*/ 	.word	0x00000000
	.align		4
        /*000c*/ 	.word	0xfffffffe
	.align		4
        /*0010*/ 	.word	0x00000000
	.align		4
        /*0014*/ 	.word	0xfffffffd
	.align		4
        /*0018*/ 	.word	0x00000000
	.align		4
        /*001c*/ 	.word	0xfffffffc


//--------------------- .text._Z9gpukerneliPfS_S_ --------------------------
	.section	.text._Z9gpukerneliPfS_S_,"ax",@progbits
	.align	128
        .global         _Z9gpukerneliPfS_S_
        .type           _Z9gpukerneliPfS_S_,@function
        .size           _Z9gpukerneliPfS_S_,(.L_x_1 - _Z9gpukerneliPfS_S_)
        .other          _Z9gpukerneliPfS_S_,@"STO_CUDA_ENTRY STV_DEFAULT"
_Z9gpukerneliPfS_S_:
.text._Z9gpukerneliPfS_S_:
[----:B------:R-:W-:Y:S01]  /*0000*/  LDC R1, c[0x0][0x37c] ;  /* 0x0000df00ff017b82 */ /* 0x000fe20000000800 */
[----:B------:R-:W0:Y:S07]  /*0010*/  S2R R0, SR_TID.X ;  /* 0x0000000000007919 */ /* 0x000e2e0000002100 */
[----:B------:R-:W0:Y:S01]  /*0020*/  S2UR UR6, SR_CTAID.X ;  /* 0x00000000000679c3 */ /* 0x000e220000002500 */
[----:B------:R-:W1:Y:S07]  /*0030*/  LDCU.64 UR4, c[0x0][0x358] ;  /* 0x00006b00ff0477ac */ /* 0x000e6e0008000a00 */
[----:B------:R-:W0:Y:S08]  /*0040*/  LDC R9, c[0x0][0x360] ;  /* 0x0000d800ff097b82 */ /* 0x000e300000000800 */
[----:B------:R-:W2:Y:S08]  /*0050*/  LDC.64 R2, c[0x0][0x390] ;  /* 0x0000e400ff027b82 */ /* 0x000eb00000000a00 */
[----:B------:R-:W3:Y:S08]  /*0060*/  LDC.64 R4, c[0x0][0x398] ;  /* 0x0000e600ff047b82 */ /* 0x000ef00000000a00 */
[----:B------:R-:W4:Y:S01]  /*0070*/  LDC.64 R6, c[0x0][0x388] ;  /* 0x0000e200ff067b82 */ /* 0x000f220000000a00 */
[----:B0-----:R-:W-:-:S04]  /*0080*/  IMAD R9, R9, UR6, R0 ;  /* 0x0000000609097c24 */ /* 0x001fc8000f8e0200 */
[----:B--2---:R-:W-:-:S06]  /*0090*/  IMAD.WIDE R2, R9, 0x4, R2 ;  /* 0x0000000409027825 */ /* 0x004fcc00078e0202 */
[----:B-1----:R-:W2:Y:S01]  /*00a0*/  LDG.E R2, desc[UR4][R2.64] ;  /* 0x0000000402027981 */ /* 0x002ea2000c1e1900 */
[----:B---3--:R-:W-:-:S06]  /*00b0*/  IMAD.WIDE R4, R9, 0x4, R4 ;  /* 0x0000000409047825 */ /* 0x008fcc00078e0204 */
[----:B------:R-:W2:Y:S01]  /*00c0*/  LDG.E R5, desc[UR4][R4.64] ;  /* 0x0000000404057981 */ /* 0x000ea2000c1e1900 */
[----:B----4-:R-:W-:-:S05]  /*00d0*/  IMAD.WIDE R6, R9, 0x4, R6 ;  /* 0x0000000409067825 */ /* 0x010fca00078e0206 */
[----:B------:R-:W2:Y:S02]  /*00e0*/  LDG.E R9, desc[UR4][R6.64] ;  /* 0x0000000406097981 */ /* 0x000ea4000c1e1900 */
[----:B--2---:R-:W-:-:S05]  /*00f0*/  FFMA R9, R2, R5, R9 ;  /* 0x0000000502097223 */ /* 0x004fca0000000009 */
[----:B------:R-:W-:Y:S01]  /*0100*/  STG.E desc[UR4][R6.64], R9 ;  /* 0x0000000906007986 */ /* 0x000fe2000c101904 */
[----:B------:R-:W-:Y:S05]  /*0110*/  EXIT ;  /* 0x000000000000794d */ /* 0x000fea0003800000 */
.L_x_0:
[----:B------:R-:W-:-:S00]  /*0120*/  BRA `(.L_x_0) ;  /* 0xfffffffc00fc7947 */ /* 0x000fc0000383ffff */
[----:B------:R-:W-:-:S00]  /*0130*/  NOP ;  /* 0x0000000000007918 */ /* 0x000fc00000000000 */
        /* <DEDUP_REMOVED lines=12> */
.L_x_1:


//--------------------- .nv.shared.reserved.0     --------------------------
	.section	.nv.shared.reserved.0,"aw",@nobits
	.weak		__nv_reservedSMEM_offset_0_alias
	.size		__nv_reservedSMEM_offset_0_alias, 0, 64
	.other		__nv_reservedSMEM_offset_0_alias,@"STO_CUDA_RESERVED_SHARED STV_DEFAULT"
__nv_reservedSMEM_offset_0_alias:
	.zero		0
	.zero		64


//--------------------- .nv.constant0._Z9gpukerneliPfS_S_ --------------------------
	.section	.nv.constant0._Z9gpukerneliPfS_S_,"a",@progbits
	.sectionflags	@""
	.align	4
.nv.constant0._Z9gpukerneliPfS_S_:
	.zero		928


//--------------------- SYMBOLS --------------------------

	.type		.nv.reservedSmem.offset0,@object
	.size		.nv.reservedSmem.offset0,0x4
